//
// Generated by NVIDIA NVVM Compiler
//
// Compiler Build ID: CL-36424714
// Cuda compilation tools, release 13.0, V13.0.88
// Based on NVVM 20.0.0
//

.version 9.0
.target sm_100
.address_size 64

	// .globl	_Z6warmUpPdi

.visible .entry _Z6warmUpPdi(
	.param .u64 .ptr .align 1 _Z6warmUpPdi_param_0,
	.param .u32 _Z6warmUpPdi_param_1
)
{
	.reg .pred 	%p<2>;
	.reg .b32 	%r<10>;
	.reg .b64 	%rd<5>;
	.reg .b64 	%fd<2>;

	ld.param.u64 	%rd1, [_Z6warmUpPdi_param_0];
	ld.param.u32 	%r2, [_Z6warmUpPdi_param_1];
	mov.u32 	%r3, %tid.x;
	mov.u32 	%r4, %tid.y;
	mov.u32 	%r5, %ntid.x;
	mov.u32 	%r6, %tid.z;
	mov.u32 	%r7, %ntid.y;
	mad.lo.s32 	%r8, %r7, %r6, %r4;
	mad.lo.s32 	%r1, %r8, %r5, %r3;
	setp.ge.s32 	%p1, %r1, %r2;
	@%p1 bra 	$L__BB0_2;
	cvta.to.global.u64 	%rd2, %rd1;
	and.b32  	%r9, %r1, 1;
	cvt.rn.f64.u32 	%fd1, %r9;
	mul.wide.u32 	%rd3, %r1, 8;
	add.s64 	%rd4, %rd2, %rd3;
	st.global.f64 	[%rd4], %fd1;
$L__BB0_2:
	ret;

}
	// .globl	_Z20simpleWarpDivergencePdi
.visible .entry _Z20simpleWarpDivergencePdi(
	.param .u64 .ptr .align 1 _Z20simpleWarpDivergencePdi_param_0,
	.param .u32 _Z20simpleWarpDivergencePdi_param_1
)
{
	.reg .pred 	%p<3>;
	.reg .b32 	%r<10>;
	.reg .b64 	%rd<9>;

	ld.param.u64 	%rd2, [_Z20simpleWarpDivergencePdi_param_0];
	ld.param.u32 	%r2, [_Z20simpleWarpDivergencePdi_param_1];
	cvta.to.global.u64 	%rd1, %rd2;
	mov.u32 	%r3, %tid.x;
	mov.u32 	%r4, %tid.y;
	mov.u32 	%r5, %ntid.x;
	mov.u32 	%r6, %tid.z;
	mov.u32 	%r7, %ntid.y;
	mad.lo.s32 	%r8, %r7, %r6, %r4;
	mad.lo.s32 	%r1, %r8, %r5, %r3;
	setp.ge.s32 	%p1, %r1, %r2;
	@%p1 bra 	$L__BB1_4;
	and.b32  	%r9, %r1, 1;
	setp.eq.b32 	%p2, %r9, 1;
	@%p2 bra 	$L__BB1_3;
	mul.wide.u32 	%rd6, %r1, 8;
	add.s64 	%rd7, %rd1, %rd6;
	mov.b64 	%rd8, 0;
	st.global.u64 	[%rd7], %rd8;
	bra.uni 	$L__BB1_4;
$L__BB1_3:
	mul.wide.u32 	%rd3, %r1, 8;
	add.s64 	%rd4, %rd1, %rd3;
	mov.b64 	%rd5, 4607182418800017408;
	st.global.u64 	[%rd4], %rd5;
$L__BB1_4:
	ret;

}
	// .globl	_Z21minimalWarpDivergencePdi
.visible .entry _Z21minimalWarpDivergencePdi(
	.param .u64 .ptr .align 1 _Z21minimalWarpDivergencePdi_param_0,
	.param .u32 _Z21minimalWarpDivergencePdi_param_1
)
{
	.reg .pred 	%p<2>;
	.reg .b32 	%r<10>;
	.reg .b64 	%rd<5>;
	.reg .b64 	%fd<2>;

	ld.param.u64 	%rd1, [_Z21minimalWarpDivergencePdi_param_0];
	ld.param.u32 	%r2, [_Z21minimalWarpDivergencePdi_param_1];
	mov.u32 	%r3, %tid.x;
	mov.u32 	%r4, %tid.y;
	mov.u32 	%r5, %ntid.x;
	mov.u32 	%r6, %tid.z;
	mov.u32 	%r7, %ntid.y;
	mad.lo.s32 	%r8, %r7, %r6, %r4;
	mad.lo.s32 	%r1, %r8, %r5, %r3;
	setp.ge.s32 	%p1, %r1, %r2;
	@%p1 bra 	$L__BB2_2;
	cvta.to.global.u64 	%rd2, %rd1;
	and.b32  	%r9, %r1, 1;
	cvt.rn.f64.u32 	%fd1, %r9;
	mul.wide.u32 	%rd3, %r1, 8;
	add.s64 	%rd4, %rd2, %rd3;
	st.global.f64 	[%rd4], %fd1;
$L__BB2_2:
	ret;

}
	// .globl	_Z21exposedWarpDivergencePdi
.visible .entry _Z21exposedWarpDivergencePdi(
	.param .u64 .ptr .align 1 _Z21exposedWarpDivergencePdi_param_0,
	.param .u32 _Z21exposedWarpDivergencePdi_param_1
)
{
	.reg .pred 	%p<3>;
	.reg .b32 	%r<10>;
	.reg .b64 	%rd<9>;

	ld.param.u64 	%rd2, [_Z21exposedWarpDivergencePdi_param_0];
	ld.param.u32 	%r2, [_Z21exposedWarpDivergencePdi_param_1];
	cvta.to.global.u64 	%rd1, %rd2;
	mov.u32 	%r3, %tid.x;
	mov.u32 	%r4, %tid.y;
	mov.u32 	%r5, %ntid.x;
	mov.u32 	%r6, %tid.z;
	mov.u32 	%r7, %ntid.y;
	mad.lo.s32 	%r8, %r7, %r6, %r4;
	mad.lo.s32 	%r1, %r8, %r5, %r3;
	setp.ge.s32 	%p1, %r1, %r2;
	@%p1 bra 	$L__BB3_4;
	and.b32  	%r9, %r1, 1;
	setp.eq.b32 	%p2, %r9, 1;
	@%p2 bra 	$L__BB3_3;
	mul.wide.u32 	%rd6, %r1, 8;
	add.s64 	%rd7, %rd1, %rd6;
	mov.b64 	%rd8, 0;
	st.global.u64 	[%rd7], %rd8;
	bra.uni 	$L__BB3_4;
$L__BB3_3:
	mul.wide.u32 	%rd3, %r1, 8;
	add.s64 	%rd4, %rd1, %rd3;
	mov.b64 	%rd5, 4607182418800017408;
	st.global.u64 	[%rd4], %rd5;
$L__BB3_4:
	ret;

}


// ===== COMPILED SASS (sm_100) =====

	.target	sm_100

	.elftype	@"ET_EXEC"


//--------------------- .note.nv.tkinfo           --------------------------
	.section	.note.nv.tkinfo,"",@"SHT_NOTE"
	.sectionflags	@"SHF_NOTE_NV_TKINFO"
	.tkinfo
        /*0018*/ 	.word	0x00000002
        /*0030*/ 	.string	""
        /*0030*/ 	.string	"ptxas"
        /*0030*/ 	.string	"Cuda compilation tools, release 13.0, V13.0.88"
        /*0030*/ 	.string	"Build cuda_13.0.r13.0/compiler.36424714_0"
        /*0030*/ 	.string	"-arch sm_100 -m 64 "



//--------------------- .note.nv.cuinfo           --------------------------
	.section	.note.nv.cuinfo,"",@"SHT_NOTE"
	.sectionflags	@"SHF_NOTE_NV_CUINFO"
        /*0018*/ 	.short	0x0002
        /*001a*/ 	.short	0x0064
        /*001c*/ 	.short	0x0082
	.zero		2


//--------------------- .nv.info                  --------------------------
	.section	.nv.info,"",@"SHT_CUDA_INFO"
	.align	4


	//----- nvinfo : EIATTR_REGCOUNT
	.align		4
        /*0000*/ 	.byte	0x04, 0x2f
        /*0002*/ 	.short	(.L_1 - .L_0)
	.align		4
.L_0:
        /*0004*/ 	.word	index@(_Z6warmUpPdi)
        /*0008*/ 	.word	0x0000000a


	//----- nvinfo : EIATTR_FRAME_SIZE
	.align		4
.L_1:
        /*000c*/ 	.byte	0x04, 0x11
        /*000e*/ 	.short	(.L_3 - .L_2)
	.align		4
.L_2:
        /*0010*/ 	.word	index@(_Z6warmUpPdi)
        /*0014*/ 	.word	0x00000000


	//----- nvinfo : EIATTR_REGCOUNT
	.align		4
.L_3:
        /*0018*/ 	.byte	0x04, 0x2f
        /*001a*/ 	.short	(.L_5 - .L_4)
	.align		4
.L_4:
        /*001c*/ 	.word	index@(_Z20simpleWarpDivergencePdi)
        /*0020*/ 	.word	0x0000000a


	//----- nvinfo : EIATTR_FRAME_SIZE
	.align		4
.L_5:
        /*0024*/ 	.byte	0x04, 0x11
        /*0026*/ 	.short	(.L_7 - .L_6)
	.align		4
.L_6:
        /*0028*/ 	.word	index@(_Z20simpleWarpDivergencePdi)
        /*002c*/ 	.word	0x00000000


	//----- nvinfo : EIATTR_REGCOUNT
	.align		4
.L_7:
        /*0030*/ 	.byte	0x04, 0x2f
        /*0032*/ 	.short	(.L_9 - .L_8)
	.align		4
.L_8:
        /*0034*/ 	.word	index@(_Z21minimalWarpDivergencePdi)
        /*0038*/ 	.word	0x0000000a


	//----- nvinfo : EIATTR_FRAME_SIZE
	.align		4
.L_9:
        /*003c*/ 	.byte	0x04, 0x11
        /*003e*/ 	.short	(.L_11 - .L_10)
	.align		4
.L_10:
        /*0040*/ 	.word	index@(_Z21minimalWarpDivergencePdi)
        /*0044*/ 	.word	0x00000000


	//----- nvinfo : EIATTR_REGCOUNT
	.align		4
.L_11:
        /*0048*/ 	.byte	0x04, 0x2f
        /*004a*/ 	.short	(.L_13 - .L_12)
	.align		4
.L_12:
        /*004c*/ 	.word	index@(_Z21exposedWarpDivergencePdi)
        /*0050*/ 	.word	0x0000000a


	//----- nvinfo : EIATTR_FRAME_SIZE
	.align		4
.L_13:
        /*0054*/ 	.byte	0x04, 0x11
        /*0056*/ 	.short	(.L_15 - .L_14)
	.align		4
.L_14:
        /*0058*/ 	.word	index@(_Z21exposedWarpDivergencePdi)
        /*005c*/ 	.word	0x00000000


	//----- nvinfo : EIATTR_MIN_STACK_SIZE
	.align		4
.L_15:
        /*0060*/ 	.byte	0x04, 0x12
        /*0062*/ 	.short	(.L_17 - .L_16)
	.align		4
.L_16:
        /*0064*/ 	.word	index@(_Z21exposedWarpDivergencePdi)
        /*0068*/ 	.word	0x00000000


	//----- nvinfo : EIATTR_MIN_STACK_SIZE
	.align		4
.L_17:
        /*006c*/ 	.byte	0x04, 0x12
        /*006e*/ 	.short	(.L_19 - .L_18)
	.align		4
.L_18:
        /*0070*/ 	.word	index@(_Z21minimalWarpDivergencePdi)
        /*0074*/ 	.word	0x00000000


	//----- nvinfo : EIATTR_MIN_STACK_SIZE
	.align		4
.L_19:
        /*0078*/ 	.byte	0x04, 0x12
        /*007a*/ 	.short	(.L_21 - .L_20)
	.align		4
.L_20:
        /*007c*/ 	.word	index@(_Z20simpleWarpDivergencePdi)
        /*0080*/ 	.word	0x00000000


	//----- nvinfo : EIATTR_MIN_STACK_SIZE
	.align		4
.L_21:
        /*0084*/ 	.byte	0x04, 0x12
        /*0086*/ 	.short	(.L_23 - .L_22)
	.align		4
.L_22:
        /*0088*/ 	.word	index@(_Z6warmUpPdi)
        /*008c*/ 	.word	0x00000000
.L_23:


//--------------------- .nv.compat                --------------------------
	.section	.nv.compat,"",@"SHT_CUDA_COMPAT_INFO"
	.align	4
        /*0000*/ 	.byte	0x02, 0x09, 0x00, 0x00, 0x02, 0x02, 0x01, 0x00, 0x02, 0x05, 0x05, 0x00, 0x03, 0x07, 0x01, 0x01
        /*0010*/ 	.byte	0x02, 0x03, 0x00, 0x00, 0x02, 0x06, 0x01, 0x00, 0x04, 0x0b, 0x08, 0x00, 0x09, 0x00, 0x00, 0x00
        /*0020*/ 	.byte	0x00, 0x00, 0x00, 0x00


//--------------------- .nv.info._Z21exposedWarpDivergencePdi --------------------------
	.section	.nv.info._Z21exposedWarpDivergencePdi,"",@"SHT_CUDA_INFO"
	.sectionflags	@""
	.align	4


	//----- nvinfo : EIATTR_CUDA_API_VERSION
	.align		4
        /*0000*/ 	.byte	0x04, 0x37
        /*0002*/ 	.short	(.L_25 - .L_24)
.L_24:
        /*0004*/ 	.word	0x00000082


	//----- nvinfo : EIATTR_KPARAM_INFO
	.align		4
.L_25:
        /*0008*/ 	.byte	0x04, 0x17
        /*000a*/ 	.short	(.L_27 - .L_26)
.L_26:
        /*000c*/ 	.word	0x00000000
        /*0010*/ 	.short	0x0001
        /*0012*/ 	.short	0x0008
        /*0014*/ 	.byte	0x00, 0xf0, 0x11, 0x00


	//----- nvinfo : EIATTR_KPARAM_INFO
	.align		4
.L_27:
        /*0018*/ 	.byte	0x04, 0x17
        /*001a*/ 	.short	(.L_29 - .L_28)
.L_28:
        /*001c*/ 	.word	0x00000000
        /*0020*/ 	.short	0x0000
        /*0022*/ 	.short	0x0000
        /*0024*/ 	.byte	0x00, 0xf5, 0x21, 0x00


	//----- nvinfo : EIATTR_SPARSE_MMA_MASK
	.align		4
.L_29:
        /*0028*/ 	.byte	0x03, 0x50
        /*002a*/ 	.short	0x0000


	//----- nvinfo : EIATTR_MAXREG_COUNT
	.align		4
        /*002c*/ 	.byte	0x03, 0x1b
        /*002e*/ 	.short	0x00ff


	//----- nvinfo : EIATTR_MERCURY_ISA_VERSION
	.align		4
        /*0030*/ 	.byte	0x03, 0x5f
        /*0032*/ 	.short	0x0101


	//----- nvinfo : EIATTR_VRC_CTA_INIT_COUNT
	.align		4
        /*0034*/ 	.byte	0x02, 0x4a
	.zero		1
	.zero		1


	//----- nvinfo : EIATTR_EXIT_INSTR_OFFSETS
	.align		4
        /*0038*/ 	.byte	0x04, 0x1c
        /*003a*/ 	.short	(.L_31 - .L_30)


	//   ....[0]....
.L_30:
        /*003c*/ 	.word	0x000000a0


	//   ....[1]....
        /*0040*/ 	.word	0x00000110


	//   ....[2]....
        /*0044*/ 	.word	0x00000170


	//----- nvinfo : EIATTR_CBANK_PARAM_SIZE
	.align		4
.L_31:
        /*0048*/ 	.byte	0x03, 0x19
        /*004a*/ 	.short	0x000c


	//----- nvinfo : EIATTR_PARAM_CBANK
	.align		4
        /*004c*/ 	.byte	0x04, 0x0a
        /*004e*/ 	.short	(.L_33 - .L_32)
	.align		4
.L_32:
        /*0050*/ 	.word	index@(.nv.constant0._Z21exposedWarpDivergencePdi)
        /*0054*/ 	.short	0x0380
        /*0056*/ 	.short	0x000c


	//----- nvinfo : EIATTR_SW_WAR
	.align		4
.L_33:
        /*0058*/ 	.byte	0x04, 0x36
        /*005a*/ 	.short	(.L_35 - .L_34)
.L_34:
        /*005c*/ 	.word	0x00000008
.L_35:


//--------------------- .nv.info._Z21minimalWarpDivergencePdi --------------------------
	.section	.nv.info._Z21minimalWarpDivergencePdi,"",@"SHT_CUDA_INFO"
	.sectionflags	@""
	.align	4


	//----- nvinfo : EIATTR_CUDA_API_VERSION
	.align		4
        /*0000*/ 	.byte	0x04, 0x37
        /*0002*/ 	.short	(.L_37 - .L_36)
.L_36:
        /*0004*/ 	.word	0x00000082


	//----- nvinfo : EIATTR_KPARAM_INFO
	.align		4
.L_37:
        /*0008*/ 	.byte	0x04, 0x17
        /*000a*/ 	.short	(.L_39 - .L_38)
.L_38:
        /*000c*/ 	.word	0x00000000
        /*0010*/ 	.short	0x0001
        /*0012*/ 	.short	0x0008
        /*0014*/ 	.byte	0x00, 0xf0, 0x11, 0x00


	//----- nvinfo : EIATTR_KPARAM_INFO
	.align		4
.L_39:
        /*0018*/ 	.byte	0x04, 0x17
        /*001a*/ 	.short	(.L_41 - .L_40)
.L_40:
        /*001c*/ 	.word	0x00000000
        /*0020*/ 	.short	0x0000
        /*0022*/ 	.short	0x0000
        /*0024*/ 	.byte	0x00, 0xf5, 0x21, 0x00


	//----- nvinfo : EIATTR_SPARSE_MMA_MASK
	.align		4
.L_41:
        /*0028*/ 	.byte	0x03, 0x50
        /*002a*/ 	.short	0x0000


	//----- nvinfo : EIATTR_MAXREG_COUNT
	.align		4
        /*002c*/ 	.byte	0x03, 0x1b
        /*002e*/ 	.short	0x00ff


	//----- nvinfo : EIATTR_MERCURY_ISA_VERSION
	.align		4
        /*0030*/ 	.byte	0x03, 0x5f
        /*0032*/ 	.short	0x0101


	//----- nvinfo : EIATTR_VRC_CTA_INIT_COUNT
	.align		4
        /*0034*/ 	.byte	0x02, 0x4a
	.zero		1
	.zero		1


	//----- nvinfo : EIATTR_EXIT_INSTR_OFFSETS
	.align		4
        /*0038*/ 	.byte	0x04, 0x1c
        /*003a*/ 	.short	(.L_43 - .L_42)


	//   ....[0]....
.L_42:
        /*003c*/ 	.word	0x000000a0


	//   ....[1]....
        /*0040*/ 	.word	0x00000110


	//----- nvinfo : EIATTR_CBANK_PARAM_SIZE
	.align		4
.L_43:
        /*0044*/ 	.byte	0x03, 0x19
        /*0046*/ 	.short	0x000c


	//----- nvinfo : EIATTR_PARAM_CBANK
	.align		4
        /*0048*/ 	.byte	0x04, 0x0a
        /*004a*/ 	.short	(.L_45 - .L_44)
	.align		4
.L_44:
        /*004c*/ 	.word	index@(.nv.constant0._Z21minimalWarpDivergencePdi)
        /*0050*/ 	.short	0x0380
        /*0052*/ 	.short	0x000c


	//----- nvinfo : EIATTR_SW_WAR
	.align		4
.L_45:
        /*0054*/ 	.byte	0x04, 0x36
        /*0056*/ 	.short	(.L_47 - .L_46)
.L_46:
        /*0058*/ 	.word	0x00000008
.L_47:


//--------------------- .nv.info._Z20simpleWarpDivergencePdi --------------------------
	.section	.nv.info._Z20simpleWarpDivergencePdi,"",@"SHT_CUDA_INFO"
	.sectionflags	@""
	.align	4


	//----- nvinfo : EIATTR_CUDA_API_VERSION
	.align		4
        /*0000*/ 	.byte	0x04, 0x37
        /*0002*/ 	.short	(.L_49 - .L_48)
.L_48:
        /*0004*/ 	.word	0x00000082


	//----- nvinfo : EIATTR_KPARAM_INFO
	.align		4
.L_49:
        /*0008*/ 	.byte	0x04, 0x17
        /*000a*/ 	.short	(.L_51 - .L_50)
.L_50:
        /*000c*/ 	.word	0x00000000
        /*0010*/ 	.short	0x0001
        /*0012*/ 	.short	0x0008
        /*0014*/ 	.byte	0x00, 0xf0, 0x11, 0x00


	//----- nvinfo : EIATTR_KPARAM_INFO
	.align		4
.L_51:
        /*0018*/ 	.byte	0x04, 0x17
        /*001a*/ 	.short	(.L_53 - .L_52)
.L_52:
        /*001c*/ 	.word	0x00000000
        /*0020*/ 	.short	0x0000
        /*0022*/ 	.short	0x0000
        /*0024*/ 	.byte	0x00, 0xf5, 0x21, 0x00


	//----- nvinfo : EIATTR_SPARSE_MMA_MASK
	.align		4
.L_53:
        /*0028*/ 	.byte	0x03, 0x50
        /*002a*/ 	.short	0x0000


	//----- nvinfo : EIATTR_MAXREG_COUNT
	.align		4
        /*002c*/ 	.byte	0x03, 0x1b
        /*002e*/ 	.short	0x00ff


	//----- nvinfo : EIATTR_MERCURY_ISA_VERSION
	.align		4
        /*0030*/ 	.byte	0x03, 0x5f
        /*0032*/ 	.short	0x0101


	//----- nvinfo : EIATTR_VRC_CTA_INIT_COUNT
	.align		4
        /*0034*/ 	.byte	0x02, 0x4a
	.zero		1
	.zero		1


	//----- nvinfo : EIATTR_EXIT_INSTR_OFFSETS
	.align		4
        /*0038*/ 	.byte	0x04, 0x1c
        /*003a*/ 	.short	(.L_55 - .L_54)


	//   ....[0]....
.L_54:
        /*003c*/ 	.word	0x000000a0


	//   ....[1]....
        /*0040*/ 	.word	0x00000110


	//   ....[2]....
        /*0044*/ 	.word	0x00000170


	//----- nvinfo : EIATTR_CBANK_PARAM_SIZE
	.align		4
.L_55:
        /*0048*/ 	.byte	0x03, 0x19
        /*004a*/ 	.short	0x000c


	//----- nvinfo : EIATTR_PARAM_CBANK
	.align		4
        /*004c*/ 	.byte	0x04, 0x0a
        /*004e*/ 	.short	(.L_57 - .L_56)
	.align		4
.L_56:
        /*0050*/ 	.word	index@(.nv.constant0._Z20simpleWarpDivergencePdi)
        /*0054*/ 	.short	0x0380
        /*0056*/ 	.short	0x000c


	//----- nvinfo : EIATTR_SW_WAR
	.align		4
.L_57:
        /*0058*/ 	.byte	0x04, 0x36
        /*005a*/ 	.short	(.L_59 - .L_58)
.L_58:
        /*005c*/ 	.word	0x00000008
.L_59:


//--------------------- .nv.info._Z6warmUpPdi     --------------------------
	.section	.nv.info._Z6warmUpPdi,"",@"SHT_CUDA_INFO"
	.sectionflags	@""
	.align	4


	//----- nvinfo : EIATTR_CUDA_API_VERSION
	.align		4
        /*0000*/ 	.byte	0x04, 0x37
        /*0002*/ 	.short	(.L_61 - .L_60)
.L_60:
        /*0004*/ 	.word	0x00000082


	//----- nvinfo : EIATTR_KPARAM_INFO
	.align		4
.L_61:
        /*0008*/ 	.byte	0x04, 0x17
        /*000a*/ 	.short	(.L_63 - .L_62)
.L_62:
        /*000c*/ 	.word	0x00000000
        /*0010*/ 	.short	0x0001
        /*0012*/ 	.short	0x0008
        /*0014*/ 	.byte	0x00, 0xf0, 0x11, 0x00


	//----- nvinfo : EIATTR_KPARAM_INFO
	.align		4
.L_63:
        /*0018*/ 	.byte	0x04, 0x17
        /*001a*/ 	.short	(.L_65 - .L_64)
.L_64:
        /*001c*/ 	.word	0x00000000
        /*0020*/ 	.short	0x0000
        /*0022*/ 	.short	0x0000
        /*0024*/ 	.byte	0x00, 0xf5, 0x21, 0x00


	//----- nvinfo : EIATTR_SPARSE_MMA_MASK
	.align		4
.L_65:
        /*0028*/ 	.byte	0x03, 0x50
        /*002a*/ 	.short	0x0000


	//----- nvinfo : EIATTR_MAXREG_COUNT
	.align		4
        /*002c*/ 	.byte	0x03, 0x1b
        /*002e*/ 	.short	0x00ff


	//----- nvinfo : EIATTR_MERCURY_ISA_VERSION
	.align		4
        /*0030*/ 	.byte	0x03, 0x5f
        /*0032*/ 	.short	0x0101


	//----- nvinfo : EIATTR_VRC_CTA_INIT_COUNT
	.align		4
        /*0034*/ 	.byte	0x02, 0x4a
	.zero		1
	.zero		1


	//----- nvinfo : EIATTR_EXIT_INSTR_OFFSETS
	.align		4
        /*0038*/ 	.byte	0x04, 0x1c
        /*003a*/ 	.short	(.L_67 - .L_66)


	//   ....[0]....
.L_66:
        /*003c*/ 	.word	0x000000a0


	//   ....[1]....
        /*0040*/ 	.word	0x00000110


	//----- nvinfo : EIATTR_CBANK_PARAM_SIZE
	.align		4
.L_67:
        /*0044*/ 	.byte	0x03, 0x19
        /*0046*/ 	.short	0x000c


	//----- nvinfo : EIATTR_PARAM_CBANK
	.align		4
        /*0048*/ 	.byte	0x04, 0x0a
        /*004a*/ 	.short	(.L_69 - .L_68)
	.align		4
.L_68:
        /*004c*/ 	.word	index@(.nv.constant0._Z6warmUpPdi)
        /*0050*/ 	.short	0x0380
        /*0052*/ 	.short	0x000c


	//----- nvinfo : EIATTR_SW_WAR
	.align		4
.L_69:
        /*0054*/ 	.byte	0x04, 0x36
        /*0056*/ 	.short	(.L_71 - .L_70)
.L_70:
        /*0058*/ 	.word	0x00000008
.L_71:


//--------------------- .nv.callgraph             --------------------------
	.section	.nv.callgraph,"",@"SHT_CUDA_CALLGRAPH"
	.align	4
	.sectionentsize	8
	.align		4
        /*0000*/ 	.word	0x00000000
	.align		4
        /*0004*/ 	.word	0xffffffff
	.align		4
        /*0008*/ 	.word	0x00000000
	.align		4
        /*000c*/ 	.word	0xfffffffe
	.align		4
        /*0010*/ 	.word	0x00000000
	.align		4
        /*0014*/ 	.word	0xfffffffd
	.align		4
        /*0018*/ 	.word	0x00000000
	.align		4
        /*001c*/ 	.word	0xfffffffc


//--------------------- .text._Z21exposedWarpDivergencePdi --------------------------
	.section	.text._Z21exposedWarpDivergencePdi,"ax",@progbits
	.align	128
        .global         _Z21exposedWarpDivergencePdi
        .type           _Z21exposedWarpDivergencePdi,@function
        .size           _Z21exposedWarpDivergencePdi,(.L_x_4 - _Z21exposedWarpDivergencePdi)
        .other          _Z21exposedWarpDivergencePdi,@"STO_CUDA_ENTRY STV_DEFAULT"
_Z21exposedWarpDivergencePdi:
.text._Z21exposedWarpDivergencePdi:
[----:B------:R-:W-:Y:S01]  /*0000*/  LDC R1, c[0x0][0x37c] ;  /* 0x0000df00ff017b82 */ /* 0x000fe20000000800 */
[----:B------:R-:W0:Y:S01]  /*0010*/  S2R R0, SR_TID.Y ;  /* 0x0000000000007919 */ /* 0x000e220000002200 */
[----:B------:R-:W1:Y:S01]  /*0020*/  LDCU UR4, c[0x0][0x360] ;  /* 0x00006c00ff0477ac */ /* 0x000e620008000800 */
[----:B------:R-:W0:Y:S01]  /*0030*/  S2R R3, SR_TID.Z ;  /* 0x0000000000037919 */ /* 0x000e220000002300 */
[----:B------:R-:W0:Y:S01]  /*0040*/  LDCU UR5, c[0x0][0x364] ;  /* 0x00006c80ff0577ac */ /* 0x000e220008000800 */
[----:B------:R-:W1:Y:S01]  /*0050*/  S2R R7, SR_TID.X ;  /* 0x0000000000077919 */ /* 0x000e620000002100 */
[----:B------:R-:W2:Y:S01]  /*0060*/  LDCU UR6, c[0x0][0x388] ;  /* 0x00007100ff0677ac */ /* 0x000ea20008000800 */
[----:B0-----:R-:W-:-:S04]  /*0070*/  IMAD R0, R3, UR5, R0 ;  /* 0x0000000503007c24 */ /* 0x001fc8000f8e0200 */
[----:B-1----:R-:W-:-:S05]  /*0080*/  IMAD R7, R0, UR4, R7 ;  /* 0x0000000400077c24 */ /* 0x002fca000f8e0207 */
[----:B--2---:R-:W-:-:S13]  /*0090*/  ISETP.GE.AND P0, PT, R7, UR6, PT ;  /* 0x0000000607007c0c */ /* 0x004fda000bf06270 */
[----:B------:R-:W-:Y:S05]  /*00a0*/  @P0 EXIT ;  /* 0x000000000000094d */ /* 0x000fea0003800000 */
[----:B------:R-:W-:Y:S01]  /*00b0*/  LOP3.LUT R0, R7, 0x1, RZ, 0xc0, !PT ;  /* 0x0000000107007812 */ /* 0x000fe200078ec0ff */
[----:B------:R-:W0:Y:S03]  /*00c0*/  LDCU.64 UR4, c[0x0][0x358] ;  /* 0x00006b00ff0477ac */ /* 0x000e260008000a00 */
[----:B------:R-:W-:-:S13]  /*00d0*/  ISETP.NE.U32.AND P0, PT, R0, 0x1, PT ;  /* 0x000000010000780c */ /* 0x000fda0003f05070 */
[----:B------:R-:W1:Y:S02]  /*00e0*/  @P0 LDC.64 R2, c[0x0][0x380] ;  /* 0x0000e000ff020b82 */ /* 0x000e640000000a00 */
[----:B-1----:R-:W-:-:S05]  /*00f0*/  @P0 IMAD.WIDE.U32 R2, R7, 0x8, R2 ;  /* 0x0000000807020825 */ /* 0x002fca00078e0002 */
[----:B0-----:R0:W-:Y:S01]  /*0100*/  @P0 STG.E.64 desc[UR4][R2.64], RZ ;  /* 0x000000ff02000986 */ /* 0x0011e2000c101b04 */
[----:B------:R-:W-:Y:S05]  /*0110*/  @P0 EXIT ;  /* 0x000000000000094d */ /* 0x000fea0003800000 */
[----:B------:R-:W1:Y:S01]  /*0120*/  LDC.64 R4, c[0x0][0x380] ;  /* 0x0000e000ff047b82 */ /* 0x000e620000000a00 */
[----:B0-----:R-:W-:Y:S01]  /*0130*/  HFMA2 R2, -RZ, RZ, 0, 0 ;  /* 0x00000000ff027431 */ /* 0x001fe200000001ff */
[----:B------:R-:W-:Y:S01]  /*0140*/  MOV R3, 0x3ff00000 ;  /* 0x3ff0000000037802 */ /* 0x000fe20000000f00 */
[----:B-1----:R-:W-:-:S05]  /*0150*/  IMAD.WIDE.U32 R4, R7, 0x8, R4 ;  /* 0x0000000807047825 */ /* 0x002fca00078e0004 */
[----:B------:R-:W-:Y:S01]  /*0160*/  STG.E.64 desc[UR4][R4.64], R2 ;  /* 0x0000000204007986 */ /* 0x000fe2000c101b04 */
[----:B------:R-:W-:Y:S05]  /*0170*/  EXIT ;  /* 0x000000000000794d */ /* 0x000fea0003800000 */
.L_x_0:
[----:B------:R-:W-:-:S00]  /*0180*/  BRA `(.L_x_0) ;  /* 0xfffffffc00fc7947 */ /* 0x000fc0000383ffff */
[----:B------:R-:W-:-:S00]  /*0190*/  NOP ;  /* 0x0000000000007918 */ /* 0x000fc00000000000 */
        /* <DEDUP_REMOVED lines=14> */
.L_x_4:


//--------------------- .text._Z21minimalWarpDivergencePdi --------------------------
	.section	.text._Z21minimalWarpDivergencePdi,"ax",@progbits
	.align	128
        .global         _Z21minimalWarpDivergencePdi
        .type           _Z21minimalWarpDivergencePdi,@function
        .size           _Z21minimalWarpDivergencePdi,(.L_x_5 - _Z21minimalWarpDivergencePdi)
        .other          _Z21minimalWarpDivergencePdi,@"STO_CUDA_ENTRY STV_DEFAULT"
_Z21minimalWarpDivergencePdi:
.text._Z21minimalWarpDivergencePdi:
        /* <DEDUP_REMOVED lines=11> */
[----:B------:R-:W0:Y:S01]  /*00b0*/  LDC.64 R4, c[0x0][0x380] ;  /* 0x0000e000ff047b82 */ /* 0x000e220000000a00 */
[C---:B------:R-:W-:Y:S01]  /*00c0*/  LOP3.LUT R2, R7.reuse, 0x1, RZ, 0xc0, !PT ;  /* 0x0000000107027812 */ /* 0x040fe200078ec0ff */
[----:B------:R-:W1:Y:S05]  /*00d0*/  LDCU.64 UR4, c[0x0][0x358] ;  /* 0x00006b00ff0477ac */ /* 0x000e6a0008000a00 */
[----:B------:R-:W1:Y:S01]  /*00e0*/  I2F.F64.U32 R2, R2 ;  /* 0x0000000200027312 */ /* 0x000e620000201800 */
[----:B0-----:R-:W-:-:S05]  /*00f0*/  IMAD.WIDE.U32 R4, R7, 0x8, R4 ;  /* 0x0000000807047825 */ /* 0x001fca00078e0004 */
[----:B-1----:R-:W-:Y:S01]  /*0100*/  STG.E.64 desc[UR4][R4.64], R2 ;  /* 0x0000000204007986 */ /* 0x002fe2000c101b04 */
[----:B------:R-:W-:Y:S05]  /*0110*/  EXIT ;  /* 0x000000000000794d */ /* 0x000fea0003800000 */
.L_x_1:
        /* <DEDUP_REMOVED lines=14> */
.L_x_5:


//--------------------- .text._Z20simpleWarpDivergencePdi --------------------------
	.section	.text._Z20simpleWarpDivergencePdi,"ax",@progbits
	.align	128
        .global         _Z20simpleWarpDivergencePdi
        .type           _Z20simpleWarpDivergencePdi,@function
        .size           _Z20simpleWarpDivergencePdi,(.L_x_6 - _Z20simpleWarpDivergencePdi)
        .other          _Z20simpleWarpDivergencePdi,@"STO_CUDA_ENTRY STV_DEFAULT"
_Z20simpleWarpDivergencePdi:
.text._Z20simpleWarpDivergencePdi:
        /* <DEDUP_REMOVED lines=24> */
.L_x_2:
        /* <DEDUP_REMOVED lines=16> */
.L_x_6:


//--------------------- .text._Z6warmUpPdi        --------------------------
	.section	.text._Z6warmUpPdi,"ax",@progbits
	.align	128
        .global         _Z6warmUpPdi
        .type           _Z6warmUpPdi,@function
        .size           _Z6warmUpPdi,(.L_x_7 - _Z6warmUpPdi)
        .other          _Z6warmUpPdi,@"STO_CUDA_ENTRY STV_DEFAULT"
_Z6warmUpPdi:
.text._Z6warmUpPdi:
        /* <DEDUP_REMOVED lines=18> */
.L_x_3:
        /* <DEDUP_REMOVED lines=14> */
.L_x_7:


//--------------------- .nv.shared.reserved.0     --------------------------
	.section	.nv.shared.reserved.0,"aw",@nobits
	.weak		__nv_reservedSMEM_offset_0_alias
	.size		__nv_reservedSMEM_offset_0_alias, 0, 64
	.other		__nv_reservedSMEM_offset_0_alias,@"STO_CUDA_RESERVED_SHARED STV_DEFAULT"
__nv_reservedSMEM_offset_0_alias:
	.zero		0
	.zero		64


//--------------------- .nv.constant0._Z21exposedWarpDivergencePdi --------------------------
	.section	.nv.constant0._Z21exposedWarpDivergencePdi,"a",@progbits
	.sectionflags	@""
	.align	4
.nv.constant0._Z21exposedWarpDivergencePdi:
	.zero		908


//--------------------- .nv.constant0._Z21minimalWarpDivergencePdi --------------------------
	.section	.nv.constant0._Z21minimalWarpDivergencePdi,"a",@progbits
	.sectionflags	@""
	.align	4
.nv.constant0._Z21minimalWarpDivergencePdi:
	.zero		908


//--------------------- .nv.constant0._Z20simpleWarpDivergencePdi --------------------------
	.section	.nv.constant0._Z20simpleWarpDivergencePdi,"a",@progbits
	.sectionflags	@""
	.align	4
.nv.constant0._Z20simpleWarpDivergencePdi:
	.zero		908


//--------------------- .nv.constant0._Z6warmUpPdi --------------------------
	.section	.nv.constant0._Z6warmUpPdi,"a",@progbits
	.sectionflags	@""
	.align	4
.nv.constant0._Z6warmUpPdi:
	.zero		908


//--------------------- SYMBOLS --------------------------

	.type		.nv.reservedSmem.offset0,@object
	.size		.nv.reservedSmem.offset0,0x4
